//
// Generated by NVIDIA NVVM Compiler
//
// Compiler Build ID: CL-36424714
// Cuda compilation tools, release 13.0, V13.0.88
// Based on NVVM 20.0.0
//

.version 9.0
.target sm_100
.address_size 64

	// .globl	_Z13uniformUpdateP5uint4Pj
// _ZZ13uniformUpdateP5uint4PjE3buf has been demoted

.visible .entry _Z13uniformUpdateP5uint4Pj(
	.param .u64 .ptr .align 1 _Z13uniformUpdateP5uint4Pj_param_0,
	.param .u64 .ptr .align 1 _Z13uniformUpdateP5uint4Pj_param_1
)
{
	.reg .pred 	%p<2>;
	.reg .b32 	%r<17>;
	.reg .b64 	%rd<9>;
	// demoted variable
	.shared .align 4 .u32 _ZZ13uniformUpdateP5uint4PjE3buf;
	ld.param.u64 	%rd1, [_Z13uniformUpdateP5uint4Pj_param_0];
	ld.param.u64 	%rd2, [_Z13uniformUpdateP5uint4Pj_param_1];
	mov.u32 	%r1, %ctaid.x;
	mov.u32 	%r2, %tid.x;
	setp.eq.s32 	%p1, %r2, 0;
	@%p1 bra 	$L__BB0_2;
	ld.shared.u32 	%r16, [_ZZ13uniformUpdateP5uint4PjE3buf];
	bra.uni 	$L__BB0_3;
$L__BB0_2:
	cvta.to.global.u64 	%rd3, %rd2;
	mul.wide.u32 	%rd4, %r1, 4;
	add.s64 	%rd5, %rd3, %rd4;
	ld.global.u32 	%r16, [%rd5];
	st.shared.u32 	[_ZZ13uniformUpdateP5uint4PjE3buf], %r16;
$L__BB0_3:
	cvta.to.global.u64 	%rd6, %rd1;
	mov.u32 	%r6, %ntid.x;
	mad.lo.s32 	%r7, %r1, %r6, %r2;
	mul.wide.u32 	%rd7, %r7, 16;
	add.s64 	%rd8, %rd6, %rd7;
	ld.global.v4.u32 	{%r8, %r9, %r10, %r11}, [%rd8];
	add.s32 	%r12, %r16, %r8;
	add.s32 	%r13, %r16, %r9;
	add.s32 	%r14, %r16, %r10;
	add.s32 	%r15, %r16, %r11;
	st.global.v4.u32 	[%rd8], {%r12, %r13, %r14, %r15};
	ret;

}


// ===== COMPILED SASS (sm_100) =====

	.target	sm_100

	.elftype	@"ET_EXEC"


//--------------------- .note.nv.tkinfo           --------------------------
	.section	.note.nv.tkinfo,"",@"SHT_NOTE"
	.sectionflags	@"SHF_NOTE_NV_TKINFO"
	.tkinfo
        /*0018*/ 	.word	0x00000002
        /*0030*/ 	.string	""
        /*0030*/ 	.string	"ptxas"
        /*0030*/ 	.string	"Cuda compilation tools, release 13.0, V13.0.88"
        /*0030*/ 	.string	"Build cuda_13.0.r13.0/compiler.36424714_0"
        /*0030*/ 	.string	"-arch sm_100 -m 64 "



//--------------------- .note.nv.cuinfo           --------------------------
	.section	.note.nv.cuinfo,"",@"SHT_NOTE"
	.sectionflags	@"SHF_NOTE_NV_CUINFO"
        /*0018*/ 	.short	0x0002
        /*001a*/ 	.short	0x0064
        /*001c*/ 	.short	0x0082
	.zero		2


//--------------------- .nv.info                  --------------------------
	.section	.nv.info,"",@"SHT_CUDA_INFO"
	.align	4


	//----- nvinfo : EIATTR_REGCOUNT
	.align		4
        /*0000*/ 	.byte	0x04, 0x2f
        /*0002*/ 	.short	(.L_1 - .L_0)
	.align		4
.L_0:
        /*0004*/ 	.word	index@(_Z13uniformUpdateP5uint4Pj)
        /*0008*/ 	.word	0x0000000e


	//----- nvinfo : EIATTR_FRAME_SIZE
	.align		4
.L_1:
        /*000c*/ 	.byte	0x04, 0x11
        /*000e*/ 	.short	(.L_3 - .L_2)
	.align		4
.L_2:
        /*0010*/ 	.word	index@(_Z13uniformUpdateP5uint4Pj)
        /*0014*/ 	.word	0x00000000


	//----- nvinfo : EIATTR_MIN_STACK_SIZE
	.align		4
.L_3:
        /*0018*/ 	.byte	0x04, 0x12
        /*001a*/ 	.short	(.L_5 - .L_4)
	.align		4
.L_4:
        /*001c*/ 	.word	index@(_Z13uniformUpdateP5uint4Pj)
        /*0020*/ 	.word	0x00000000
.L_5:


//--------------------- .nv.compat                --------------------------
	.section	.nv.compat,"",@"SHT_CUDA_COMPAT_INFO"
	.align	4
        /*0000*/ 	.byte	0x02, 0x09, 0x00, 0x00, 0x02, 0x02, 0x01, 0x00, 0x02, 0x05, 0x05, 0x00, 0x03, 0x07, 0x01, 0x01
        /*0010*/ 	.byte	0x02, 0x03, 0x00, 0x00, 0x02, 0x06, 0x01, 0x00, 0x04, 0x0b, 0x08, 0x00, 0x09, 0x00, 0x00, 0x00
        /*0020*/ 	.byte	0x00, 0x00, 0x00, 0x00


//--------------------- .nv.info._Z13uniformUpdateP5uint4Pj --------------------------
	.section	.nv.info._Z13uniformUpdateP5uint4Pj,"",@"SHT_CUDA_INFO"
	.sectionflags	@""
	.align	4


	//----- nvinfo : EIATTR_CUDA_API_VERSION
	.align		4
        /*0000*/ 	.byte	0x04, 0x37
        /*0002*/ 	.short	(.L_7 - .L_6)
.L_6:
        /*0004*/ 	.word	0x00000082


	//----- nvinfo : EIATTR_KPARAM_INFO
	.align		4
.L_7:
        /*0008*/ 	.byte	0x04, 0x17
        /*000a*/ 	.short	(.L_9 - .L_8)
.L_8:
        /*000c*/ 	.word	0x00000000
        /*0010*/ 	.short	0x0001
        /*0012*/ 	.short	0x0008
        /*0014*/ 	.byte	0x00, 0xf5, 0x21, 0x00


	//----- nvinfo : EIATTR_KPARAM_INFO
	.align		4
.L_9:
        /*0018*/ 	.byte	0x04, 0x17
        /*001a*/ 	.short	(.L_11 - .L_10)
.L_10:
        /*001c*/ 	.word	0x00000000
        /*0020*/ 	.short	0x0000
        /*0022*/ 	.short	0x0000
        /*0024*/ 	.byte	0x00, 0xf5, 0x21, 0x00


	//----- nvinfo : EIATTR_SPARSE_MMA_MASK
	.align		4
.L_11:
        /*0028*/ 	.byte	0x03, 0x50
        /*002a*/ 	.short	0x0000


	//----- nvinfo : EIATTR_MAXREG_COUNT
	.align		4
        /*002c*/ 	.byte	0x03, 0x1b
        /*002e*/ 	.short	0x00ff


	//----- nvinfo : EIATTR_MERCURY_ISA_VERSION
	.align		4
        /*0030*/ 	.byte	0x03, 0x5f
        /*0032*/ 	.short	0x0101


	//----- nvinfo : EIATTR_VRC_CTA_INIT_COUNT
	.align		4
        /*0034*/ 	.byte	0x02, 0x4a
	.zero		1
	.zero		1


	//----- nvinfo : EIATTR_EXIT_INSTR_OFFSETS
	.align		4
        /*0038*/ 	.byte	0x04, 0x1c
        /*003a*/ 	.short	(.L_13 - .L_12)


	//   ....[0]....
.L_12:
        /*003c*/ 	.word	0x00000170


	//----- nvinfo : EIATTR_CBANK_PARAM_SIZE
	.align		4
.L_13:
        /*0040*/ 	.byte	0x03, 0x19
        /*0042*/ 	.short	0x0010


	//----- nvinfo : EIATTR_PARAM_CBANK
	.align		4
        /*0044*/ 	.byte	0x04, 0x0a
        /*0046*/ 	.short	(.L_15 - .L_14)
	.align		4
.L_14:
        /*0048*/ 	.word	index@(.nv.constant0._Z13uniformUpdateP5uint4Pj)
        /*004c*/ 	.short	0x0380
        /*004e*/ 	.short	0x0010


	//----- nvinfo : EIATTR_SW_WAR
	.align		4
.L_15:
        /*0050*/ 	.byte	0x04, 0x36
        /*0052*/ 	.short	(.L_17 - .L_16)
.L_16:
        /*0054*/ 	.word	0x00000008
.L_17:


//--------------------- .nv.callgraph             --------------------------
	.section	.nv.callgraph,"",@"SHT_CUDA_CALLGRAPH"
	.align	4
	.sectionentsize	8
	.align		4
        /*0000*/ 	.word	0x00000000
	.align		4
        /*0004*/ 	.word	0xffffffff
	.align		4
        /*0008*/ 	.word	0x00000000
	.align		4
        /*000c*/ 	.word	0xfffffffe
	.align		4
        /*0010*/ 	.word	0x00000000
	.align		4
        /*0014*/ 	.word	0xfffffffd
	.align		4
        /*0018*/ 	.word	0x00000000
	.align		4
        /*001c*/ 	.word	0xfffffffc


//--------------------- .text._Z13uniformUpdateP5uint4Pj --------------------------
	.section	.text._Z13uniformUpdateP5uint4Pj,"ax",@progbits
	.align	128
        .global         _Z13uniformUpdateP5uint4Pj
        .type           _Z13uniformUpdateP5uint4Pj,@function
        .size           _Z13uniformUpdateP5uint4Pj,(.L_x_1 - _Z13uniformUpdateP5uint4Pj)
        .other          _Z13uniformUpdateP5uint4Pj,@"STO_CUDA_ENTRY STV_DEFAULT"
_Z13uniformUpdateP5uint4Pj:
.text._Z13uniformUpdateP5uint4Pj:
[----:B------:R-:W-:Y:S01]  /*0000*/  LDC R1, c[0x0][0x37c] ;  /* 0x0000df00ff017b82 */ /* 0x000fe20000000800 */
[----:B------:R-:W0:Y:S07]  /*0010*/  S2R R6, SR_TID.X ;  /* 0x0000000000067919 */ /* 0x000e2e0000002100 */
[----:B------:R-:W1:Y:S01]  /*0020*/  S2UR UR5, SR_CgaCtaId ;  /* 0x00000000000579c3 */ /* 0x000e620000008800 */
[----:B------:R-:W-:Y:S01]  /*0030*/  UMOV UR4, 0x400 ;  /* 0x0000040000047882 */ /* 0x000fe20000000000 */
[----:B------:R-:W2:Y:S01]  /*0040*/  LDCU.64 UR6, c[0x0][0x358] ;  /* 0x00006b00ff0677ac */ /* 0x000ea20008000a00 */
[----:B------:R-:W3:Y:S05]  /*0050*/  S2R R9, SR_CTAID.X ;  /* 0x0000000000097919 */ /* 0x000eea0000002500 */
[----:B------:R-:W4:Y:S01]  /*0060*/  LDC.64 R4, c[0x0][0x380] ;  /* 0x0000e000ff047b82 */ /* 0x000f220000000a00 */
[----:B-1----:R-:W-:Y:S01]  /*0070*/  ULEA UR4, UR5, UR4, 0x18 ;  /* 0x0000000405047291 */ /* 0x002fe2000f8ec0ff */
[----:B------:R-:W3:Y:S01]  /*0080*/  LDCU UR5, c[0x0][0x360] ;  /* 0x00006c00ff0577ac */ /* 0x000ee20008000800 */
[----:B0-----:R-:W-:-:S13]  /*0090*/  ISETP.NE.AND P0, PT, R6, RZ, PT ;  /* 0x000000ff0600720c */ /* 0x001fda0003f05270 */
[----:B------:R-:W0:Y:S01]  /*00a0*/  @P0 LDS R0, [UR4] ;  /* 0x00000004ff000984 */ /* 0x000e220008000800 */
[----:B------:R-:W1:Y:S01]  /*00b0*/  @!P0 LDC.64 R2, c[0x0][0x388] ;  /* 0x0000e200ff028b82 */ /* 0x000e620000000a00 */
[----:B---3--:R-:W-:-:S04]  /*00c0*/  IMAD R7, R9, UR5, R6 ;  /* 0x0000000509077c24 */ /* 0x008fc8000f8e0206 */
[----:B----4-:R-:W-:-:S04]  /*00d0*/  IMAD.WIDE.U32 R4, R7, 0x10, R4 ;  /* 0x0000001007047825 */ /* 0x010fc800078e0004 */
[----:B-1----:R-:W-:Y:S02]  /*00e0*/  @!P0 IMAD.WIDE.U32 R2, R9, 0x4, R2 ;  /* 0x0000000409028825 */ /* 0x002fe400078e0002 */
[----:B--2---:R-:W0:Y:S04]  /*00f0*/  LDG.E.128 R8, desc[UR6][R4.64] ;  /* 0x0000000604087981 */ /* 0x004e28000c1e1d00 */
[----:B------:R-:W0:Y:S02]  /*0100*/  @!P0 LDG.E R0, desc[UR6][R2.64] ;  /* 0x0000000602008981 */ /* 0x000e24000c1e1900 */
[-C--:B0-----:R-:W-:Y:S02]  /*0110*/  IADD3 R8, PT, PT, R8, R0.reuse, RZ ;  /* 0x0000000008087210 */ /* 0x081fe40007ffe0ff */
[----:B------:R-:W-:Y:S01]  /*0120*/  @!P0 STS [UR4], R0 ;  /* 0x00000000ff008988 */ /* 0x000fe20008000804 */
[----:B------:R-:W-:-:S02]  /*0130*/  IADD3 R9, PT, PT, R9, R0, RZ ;  /* 0x0000000009097210 */ /* 0x000fc40007ffe0ff */
[-C--:B------:R-:W-:Y:S02]  /*0140*/  IADD3 R10, PT, PT, R10, R0.reuse, RZ ;  /* 0x000000000a0a7210 */ /* 0x080fe40007ffe0ff */
[----:B------:R-:W-:-:S05]  /*0150*/  IADD3 R11, PT, PT, R11, R0, RZ ;  /* 0x000000000b0b7210 */ /* 0x000fca0007ffe0ff */
[----:B------:R-:W-:Y:S01]  /*0160*/  STG.E.128 desc[UR6][R4.64], R8 ;  /* 0x0000000804007986 */ /* 0x000fe2000c101d06 */
[----:B------:R-:W-:Y:S05]  /*0170*/  EXIT ;  /* 0x000000000000794d */ /* 0x000fea0003800000 */
.L_x_0:
[----:B------:R-:W-:-:S00]  /*0180*/  BRA `(.L_x_0) ;  /* 0xfffffffc00fc7947 */ /* 0x000fc0000383ffff */
[----:B------:R-:W-:-:S00]  /*0190*/  NOP ;  /* 0x0000000000007918 */ /* 0x000fc00000000000 */
        /* <DEDUP_REMOVED lines=14> */
.L_x_1:


//--------------------- .nv.shared._Z13uniformUpdateP5uint4Pj --------------------------
	.section	.nv.shared._Z13uniformUpdateP5uint4Pj,"aw",@nobits
	.sectionflags	@""
	.align	4
.nv.shared._Z13uniformUpdateP5uint4Pj:
	.zero		1028


//--------------------- .nv.shared.reserved.0     --------------------------
	.section	.nv.shared.reserved.0,"aw",@nobits
	.weak		__nv_reservedSMEM_offset_0_alias
	.size		__nv_reservedSMEM_offset_0_alias, 0, 64
	.other		__nv_reservedSMEM_offset_0_alias,@"STO_CUDA_RESERVED_SHARED STV_DEFAULT"
__nv_reservedSMEM_offset_0_alias:
	.zero		0
	.zero		64


//--------------------- .nv.constant0._Z13uniformUpdateP5uint4Pj --------------------------
	.section	.nv.constant0._Z13uniformUpdateP5uint4Pj,"a",@progbits
	.sectionflags	@""
	.align	4
.nv.constant0._Z13uniformUpdateP5uint4Pj:
	.zero		912


//--------------------- SYMBOLS --------------------------

	.type		.nv.reservedSmem.offset0,@object
	.size		.nv.reservedSmem.offset0,0x4
	.type		.nv.reservedSmem.cap,@object
	.size		.nv.reservedSmem.cap,0x4
